//
// Generated by NVIDIA NVVM Compiler
//
// Compiler Build ID: CL-36424714
// Cuda compilation tools, release 13.0, V13.0.88
// Based on NVVM 20.0.0
//

.version 9.0
.target sm_100
.address_size 64

.global .align 1 .b8 _ZN30_INTERNAL_9da6f41b_4_k_cu_main4cuda3std3__45__cpo5beginE[1];
.global .align 1 .b8 _ZN30_INTERNAL_9da6f41b_4_k_cu_main4cuda3std3__45__cpo3endE[1];
.global .align 1 .b8 _ZN30_INTERNAL_9da6f41b_4_k_cu_main4cuda3std3__45__cpo6cbeginE[1];
.global .align 1 .b8 _ZN30_INTERNAL_9da6f41b_4_k_cu_main4cuda3std3__45__cpo4cendE[1];
.global .align 1 .b8 _ZN30_INTERNAL_9da6f41b_4_k_cu_main4cuda3std3__45__cpo6rbeginE[1];
.global .align 1 .b8 _ZN30_INTERNAL_9da6f41b_4_k_cu_main4cuda3std3__45__cpo4rendE[1];
.global .align 1 .b8 _ZN30_INTERNAL_9da6f41b_4_k_cu_main4cuda3std3__45__cpo7crbeginE[1];
.global .align 1 .b8 _ZN30_INTERNAL_9da6f41b_4_k_cu_main4cuda3std3__45__cpo5crendE[1];
.global .align 1 .b8 _ZN30_INTERNAL_9da6f41b_4_k_cu_main4cuda3std3__432_GLOBAL__N__9da6f41b_4_k_cu_main6ignoreE[1];
.global .align 1 .b8 _ZN30_INTERNAL_9da6f41b_4_k_cu_main4cuda3std3__419piecewise_constructE[1];
.global .align 1 .b8 _ZN30_INTERNAL_9da6f41b_4_k_cu_main4cuda3std3__48in_placeE[1];
.global .align 1 .b8 _ZN30_INTERNAL_9da6f41b_4_k_cu_main4cuda3std3__420unreachable_sentinelE[1];
.global .align 1 .b8 _ZN30_INTERNAL_9da6f41b_4_k_cu_main4cuda3std3__47nulloptE[1];
.global .align 1 .b8 _ZN30_INTERNAL_9da6f41b_4_k_cu_main4cuda3std3__48unexpectE[1];
.global .align 1 .b8 _ZN30_INTERNAL_9da6f41b_4_k_cu_main4cuda3std6ranges3__45__cpo4swapE[1];
.global .align 1 .b8 _ZN30_INTERNAL_9da6f41b_4_k_cu_main4cuda3std6ranges3__45__cpo9iter_moveE[1];
.global .align 1 .b8 _ZN30_INTERNAL_9da6f41b_4_k_cu_main4cuda3std6ranges3__45__cpo5beginE[1];
.global .align 1 .b8 _ZN30_INTERNAL_9da6f41b_4_k_cu_main4cuda3std6ranges3__45__cpo3endE[1];
.global .align 1 .b8 _ZN30_INTERNAL_9da6f41b_4_k_cu_main4cuda3std6ranges3__45__cpo6cbeginE[1];
.global .align 1 .b8 _ZN30_INTERNAL_9da6f41b_4_k_cu_main4cuda3std6ranges3__45__cpo4cendE[1];
.global .align 1 .b8 _ZN30_INTERNAL_9da6f41b_4_k_cu_main4cuda3std6ranges3__45__cpo7advanceE[1];
.global .align 1 .b8 _ZN30_INTERNAL_9da6f41b_4_k_cu_main4cuda3std6ranges3__45__cpo9iter_swapE[1];
.global .align 1 .b8 _ZN30_INTERNAL_9da6f41b_4_k_cu_main4cuda3std6ranges3__45__cpo4nextE[1];
.global .align 1 .b8 _ZN30_INTERNAL_9da6f41b_4_k_cu_main4cuda3std6ranges3__45__cpo4prevE[1];
.global .align 1 .b8 _ZN30_INTERNAL_9da6f41b_4_k_cu_main4cuda3std6ranges3__45__cpo4dataE[1];
.global .align 1 .b8 _ZN30_INTERNAL_9da6f41b_4_k_cu_main4cuda3std6ranges3__45__cpo5cdataE[1];
.global .align 1 .b8 _ZN30_INTERNAL_9da6f41b_4_k_cu_main4cuda3std6ranges3__45__cpo4sizeE[1];
.global .align 1 .b8 _ZN30_INTERNAL_9da6f41b_4_k_cu_main4cuda3std6ranges3__45__cpo5ssizeE[1];
.global .align 1 .b8 _ZN30_INTERNAL_9da6f41b_4_k_cu_main4cuda3std6ranges3__45__cpo8distanceE[1];
.global .align 1 .b8 _ZN30_INTERNAL_9da6f41b_4_k_cu_main6thrust24THRUST_300001_SM_1000_NS8cuda_cub3parE[1];
.global .align 1 .b8 _ZN30_INTERNAL_9da6f41b_4_k_cu_main6thrust24THRUST_300001_SM_1000_NS8cuda_cub10par_nosyncE[1];
.global .align 1 .b8 _ZN30_INTERNAL_9da6f41b_4_k_cu_main6thrust24THRUST_300001_SM_1000_NS6system6detail10sequential3seqE[1];
.global .align 1 .b8 _ZN30_INTERNAL_9da6f41b_4_k_cu_main6thrust24THRUST_300001_SM_1000_NS12placeholders2_1E[1];
.global .align 1 .b8 _ZN30_INTERNAL_9da6f41b_4_k_cu_main6thrust24THRUST_300001_SM_1000_NS12placeholders2_2E[1];
.global .align 1 .b8 _ZN30_INTERNAL_9da6f41b_4_k_cu_main6thrust24THRUST_300001_SM_1000_NS12placeholders2_3E[1];
.global .align 1 .b8 _ZN30_INTERNAL_9da6f41b_4_k_cu_main6thrust24THRUST_300001_SM_1000_NS12placeholders2_4E[1];
.global .align 1 .b8 _ZN30_INTERNAL_9da6f41b_4_k_cu_main6thrust24THRUST_300001_SM_1000_NS12placeholders2_5E[1];
.global .align 1 .b8 _ZN30_INTERNAL_9da6f41b_4_k_cu_main6thrust24THRUST_300001_SM_1000_NS12placeholders2_6E[1];
.global .align 1 .b8 _ZN30_INTERNAL_9da6f41b_4_k_cu_main6thrust24THRUST_300001_SM_1000_NS12placeholders2_7E[1];
.global .align 1 .b8 _ZN30_INTERNAL_9da6f41b_4_k_cu_main6thrust24THRUST_300001_SM_1000_NS12placeholders2_8E[1];
.global .align 1 .b8 _ZN30_INTERNAL_9da6f41b_4_k_cu_main6thrust24THRUST_300001_SM_1000_NS12placeholders2_9E[1];
.global .align 1 .b8 _ZN30_INTERNAL_9da6f41b_4_k_cu_main6thrust24THRUST_300001_SM_1000_NS12placeholders3_10E[1];
.global .align 1 .b8 _ZN30_INTERNAL_9da6f41b_4_k_cu_main6thrust24THRUST_300001_SM_1000_NS3seqE[1];

.entry _Z3oobILj128EEvPii(
	.param .u64 .ptr .align 1 _Z3oobILj128EEvPii_param_0,
	.param .u32 _Z3oobILj128EEvPii_param_1
)
{
	.reg .pred 	%p<2>;
	.reg .b32 	%r<7>;
	.reg .b64 	%rd<5>;

	ld.param.u64 	%rd1, [_Z3oobILj128EEvPii_param_0];
	ld.param.u32 	%r2, [_Z3oobILj128EEvPii_param_1];
	mov.u32 	%r3, %tid.x;
	mov.u32 	%r4, %ctaid.x;
	shl.b32 	%r5, %r4, 7;
	add.s32 	%r1, %r5, %r3;
	setp.ge.u32 	%p1, %r1, %r2;
	@%p1 bra 	$L__BB0_2;
	cvta.to.global.u64 	%rd2, %rd1;
	mul.wide.u32 	%rd3, %r1, 4;
	add.s64 	%rd4, %rd2, %rd3;
	mov.b32 	%r6, 0;
	st.global.u32 	[%rd4+4], %r6;
$L__BB0_2:
	ret;

}
	// .globl	_ZN3cub18CUB_300001_SM_10006detail11EmptyKernelIvEEvv
.visible .entry _ZN3cub18CUB_300001_SM_10006detail11EmptyKernelIvEEvv()
{


	ret;

}
	// .globl	_ZN3cub18CUB_300001_SM_10006detail8for_each13static_kernelINS2_12policy_hub_t12policy_500_tEmN6thrust24THRUST_300001_SM_1000_NS8cuda_cub20__uninitialized_fill7functorINS7_10device_ptrIiEEiEEEEvT0_T1_
.visible .entry _ZN3cub18CUB_300001_SM_10006detail8for_each13static_kernelINS2_12policy_hub_t12policy_500_tEmN6thrust24THRUST_300001_SM_1000_NS8cuda_cub20__uninitialized_fill7functorINS7_10device_ptrIiEEiEEEEvT0_T1_(
	.param .u64 _ZN3cub18CUB_300001_SM_10006detail8for_each13static_kernelINS2_12policy_hub_t12policy_500_tEmN6thrust24THRUST_300001_SM_1000_NS8cuda_cub20__uninitialized_fill7functorINS7_10device_ptrIiEEiEEEEvT0_T1__param_0,
	.param .align 8 .b8 _ZN3cub18CUB_300001_SM_10006detail8for_each13static_kernelINS2_12policy_hub_t12policy_500_tEmN6thrust24THRUST_300001_SM_1000_NS8cuda_cub20__uninitialized_fill7functorINS7_10device_ptrIiEEiEEEEvT0_T1__param_1[16]
)
.maxntid 256
{
	.reg .pred 	%p<4>;
	.reg .b16 	%rs<5>;
	.reg .b32 	%r<12>;
	.reg .b64 	%rd<16>;

	ld.param.u32 	%r3, [_ZN3cub18CUB_300001_SM_10006detail8for_each13static_kernelINS2_12policy_hub_t12policy_500_tEmN6thrust24THRUST_300001_SM_1000_NS8cuda_cub20__uninitialized_fill7functorINS7_10device_ptrIiEEiEEEEvT0_T1__param_1+8];
	ld.param.u64 	%rd4, [_ZN3cub18CUB_300001_SM_10006detail8for_each13static_kernelINS2_12policy_hub_t12policy_500_tEmN6thrust24THRUST_300001_SM_1000_NS8cuda_cub20__uninitialized_fill7functorINS7_10device_ptrIiEEiEEEEvT0_T1__param_1];
	ld.param.u64 	%rd5, [_ZN3cub18CUB_300001_SM_10006detail8for_each13static_kernelINS2_12policy_hub_t12policy_500_tEmN6thrust24THRUST_300001_SM_1000_NS8cuda_cub20__uninitialized_fill7functorINS7_10device_ptrIiEEiEEEEvT0_T1__param_0];
	mov.u32 	%r9, %ctaid.x;
	mul.wide.u32 	%rd1, %r9, 512;
	sub.s64 	%rd2, %rd5, %rd1;
	setp.lt.u64 	%p1, %rd2, 512;
	@%p1 bra 	$L__BB2_2;
	mov.u32 	%r11, %tid.x;
	cvta.to.global.u64 	%rd11, %rd4;
	cvt.u64.u32 	%rd12, %r11;
	add.s64 	%rd13, %rd1, %rd12;
	shl.b64 	%rd14, %rd13, 2;
	add.s64 	%rd15, %rd11, %rd14;
	st.global.u32 	[%rd15], %r3;
	st.global.u32 	[%rd15+1024], %r3;
	bra.uni 	$L__BB2_6;
$L__BB2_2:
	cvta.to.global.u64 	%rd6, %rd4;
	mov.u32 	%r2, %tid.x;
	cvt.u64.u32 	%rd7, %r2;
	setp.le.u64 	%p2, %rd2, %rd7;
	add.s64 	%rd8, %rd1, %rd7;
	shl.b64 	%rd9, %rd8, 2;
	add.s64 	%rd3, %rd6, %rd9;
	@%p2 bra 	$L__BB2_4;
	st.global.u32 	[%rd3], %r3;
$L__BB2_4:
	add.s32 	%r10, %r2, 256;
	cvt.u64.u32 	%rd10, %r10;
	setp.le.u64 	%p3, %rd2, %rd10;
	@%p3 bra 	$L__BB2_6;
	st.global.u32 	[%rd3+1024], %r3;
$L__BB2_6:
	ret;

}


// ===== COMPILED SASS (sm_100) =====

	.target	sm_100

	.elftype	@"ET_EXEC"


//--------------------- .note.nv.tkinfo           --------------------------
	.section	.note.nv.tkinfo,"",@"SHT_NOTE"
	.sectionflags	@"SHF_NOTE_NV_TKINFO"
	.tkinfo
        /*0018*/ 	.word	0x00000002
        /*0030*/ 	.string	""
        /*0030*/ 	.string	"ptxas"
        /*0030*/ 	.string	"Cuda compilation tools, release 13.0, V13.0.88"
        /*0030*/ 	.string	"Build cuda_13.0.r13.0/compiler.36424714_0"
        /*0030*/ 	.string	"-arch sm_100 -m 64 "



//--------------------- .note.nv.cuinfo           --------------------------
	.section	.note.nv.cuinfo,"",@"SHT_NOTE"
	.sectionflags	@"SHF_NOTE_NV_CUINFO"
        /*0018*/ 	.short	0x0002
        /*001a*/ 	.short	0x0064
        /*001c*/ 	.short	0x0082
	.zero		2


//--------------------- .nv.info                  --------------------------
	.section	.nv.info,"",@"SHT_CUDA_INFO"
	.align	4


	//----- nvinfo : EIATTR_REGCOUNT
	.align		4
        /*0000*/ 	.byte	0x04, 0x2f
        /*0002*/ 	.short	(.L_44 - .L_43)
	.align		4
.L_43:
        /*0004*/ 	.word	index@(_Z3oobILj128EEvPii)
        /*0008*/ 	.word	0x00000008


	//----- nvinfo : EIATTR_FRAME_SIZE
	.align		4
.L_44:
        /*000c*/ 	.byte	0x04, 0x11
        /*000e*/ 	.short	(.L_46 - .L_45)
	.align		4
.L_45:
        /*0010*/ 	.word	index@(_Z3oobILj128EEvPii)
        /*0014*/ 	.word	0x00000000


	//----- nvinfo : EIATTR_REGCOUNT
	.align		4
.L_46:
        /*0018*/ 	.byte	0x04, 0x2f
        /*001a*/ 	.short	(.L_48 - .L_47)
	.align		4
.L_47:
        /*001c*/ 	.word	index@(_ZN3cub18CUB_300001_SM_10006detail11EmptyKernelIvEEvv)
        /*0020*/ 	.word	0x00000004


	//----- nvinfo : EIATTR_FRAME_SIZE
	.align		4
.L_48:
        /*0024*/ 	.byte	0x04, 0x11
        /*0026*/ 	.short	(.L_50 - .L_49)
	.align		4
.L_49:
        /*0028*/ 	.word	index@(_ZN3cub18CUB_300001_SM_10006detail11EmptyKernelIvEEvv)
        /*002c*/ 	.word	0x00000000


	//----- nvinfo : EIATTR_REGCOUNT
	.align		4
.L_50:
        /*0030*/ 	.byte	0x04, 0x2f
        /*0032*/ 	.short	(.L_52 - .L_51)
	.align		4
.L_51:
        /*0034*/ 	.word	index@(_ZN3cub18CUB_300001_SM_10006detail8for_each13static_kernelINS2_12policy_hub_t12policy_500_tEmN6thrust24THRUST_300001_SM_1000_NS8cuda_cub20__uninitialized_fill7functorINS7_10device_ptrIiEEiEEEEvT0_T1_)
        /*0038*/ 	.word	0x00000008


	//----- nvinfo : EIATTR_FRAME_SIZE
	.align		4
.L_52:
        /*003c*/ 	.byte	0x04, 0x11
        /*003e*/ 	.short	(.L_54 - .L_53)
	.align		4
.L_53:
        /*0040*/ 	.word	index@(_ZN3cub18CUB_300001_SM_10006detail8for_each13static_kernelINS2_12policy_hub_t12policy_500_tEmN6thrust24THRUST_300001_SM_1000_NS8cuda_cub20__uninitialized_fill7functorINS7_10device_ptrIiEEiEEEEvT0_T1_)
        /*0044*/ 	.word	0x00000000


	//----- nvinfo : EIATTR_MIN_STACK_SIZE
	.align		4
.L_54:
        /*0048*/ 	.byte	0x04, 0x12
        /*004a*/ 	.short	(.L_56 - .L_55)
	.align		4
.L_55:
        /*004c*/ 	.word	index@(_Z3oobILj128EEvPii)
        /*0050*/ 	.word	0x00000000


	//----- nvinfo : EIATTR_MIN_STACK_SIZE
	.align		4
.L_56:
        /*0054*/ 	.byte	0x04, 0x12
        /*0056*/ 	.short	(.L_58 - .L_57)
	.align		4
.L_57:
        /*0058*/ 	.word	index@(_ZN3cub18CUB_300001_SM_10006detail8for_each13static_kernelINS2_12policy_hub_t12policy_500_tEmN6thrust24THRUST_300001_SM_1000_NS8cuda_cub20__uninitialized_fill7functorINS7_10device_ptrIiEEiEEEEvT0_T1_)
        /*005c*/ 	.word	0x00000000


	//----- nvinfo : EIATTR_MIN_STACK_SIZE
	.align		4
.L_58:
        /*0060*/ 	.byte	0x04, 0x12
        /*0062*/ 	.short	(.L_60 - .L_59)
	.align		4
.L_59:
        /*0064*/ 	.word	index@(_ZN3cub18CUB_300001_SM_10006detail11EmptyKernelIvEEvv)
        /*0068*/ 	.word	0x00000000
.L_60:


//--------------------- .nv.compat                --------------------------
	.section	.nv.compat,"",@"SHT_CUDA_COMPAT_INFO"
	.align	4
        /*0000*/ 	.byte	0x02, 0x09, 0x00, 0x00, 0x02, 0x02, 0x01, 0x00, 0x02, 0x05, 0x05, 0x00, 0x03, 0x07, 0x01, 0x01
        /*0010*/ 	.byte	0x02, 0x03, 0x00, 0x00, 0x02, 0x06, 0x01, 0x00, 0x04, 0x0b, 0x08, 0x00, 0x09, 0x00, 0x00, 0x00
        /*0020*/ 	.byte	0x00, 0x00, 0x00, 0x00


//--------------------- .nv.info._ZN3cub18CUB_300001_SM_10006detail8for_each13static_kernelINS2_12policy_hub_t12policy_500_tEmN6thrust24THRUST_300001_SM_1000_NS8cuda_cub20__uninitialized_fill7functorINS7_10device_ptrIiEEiEEEEvT0_T1_ --------------------------
	.section	.nv.info._ZN3cub18CUB_300001_SM_10006detail8for_each13static_kernelINS2_12policy_hub_t12policy_500_tEmN6thrust24THRUST_300001_SM_1000_NS8cuda_cub20__uninitialized_fill7functorINS7_10device_ptrIiEEiEEEEvT0_T1_,"",@"SHT_CUDA_INFO"
	.sectionflags	@""
	.align	4


	//----- nvinfo : EIATTR_CUDA_API_VERSION
	.align		4
        /*0000*/ 	.byte	0x04, 0x37
        /*0002*/ 	.short	(.L_62 - .L_61)
.L_61:
        /*0004*/ 	.word	0x00000082


	//----- nvinfo : EIATTR_KPARAM_INFO
	.align		4
.L_62:
        /*0008*/ 	.byte	0x04, 0x17
        /*000a*/ 	.short	(.L_64 - .L_63)
.L_63:
        /*000c*/ 	.word	0x00000000
        /*0010*/ 	.short	0x0001
        /*0012*/ 	.short	0x0008
        /*0014*/ 	.byte	0x00, 0xf0, 0x41, 0x00


	//----- nvinfo : EIATTR_KPARAM_INFO
	.align		4
.L_64:
        /*0018*/ 	.byte	0x04, 0x17
        /*001a*/ 	.short	(.L_66 - .L_65)
.L_65:
        /*001c*/ 	.word	0x00000000
        /*0020*/ 	.short	0x0000
        /*0022*/ 	.short	0x0000
        /*0024*/ 	.byte	0x00, 0xf0, 0x21, 0x00


	//----- nvinfo : EIATTR_SPARSE_MMA_MASK
	.align		4
.L_66:
        /*0028*/ 	.byte	0x03, 0x50
        /*002a*/ 	.short	0x0000


	//----- nvinfo : EIATTR_MAXREG_COUNT
	.align		4
        /*002c*/ 	.byte	0x03, 0x1b
        /*002e*/ 	.short	0x00ff


	//----- nvinfo : EIATTR_MERCURY_ISA_VERSION
	.align		4
        /*0030*/ 	.byte	0x03, 0x5f
        /*0032*/ 	.short	0x0101


	//----- nvinfo : EIATTR_VRC_CTA_INIT_COUNT
	.align		4
        /*0034*/ 	.byte	0x02, 0x4a
	.zero		1
	.zero		1


	//----- nvinfo : EIATTR_EXIT_INSTR_OFFSETS
	.align		4
        /*0038*/ 	.byte	0x04, 0x1c
        /*003a*/ 	.short	(.L_68 - .L_67)


	//   ....[0]....
.L_67:
        /*003c*/ 	.word	0x00000130


	//   ....[1]....
        /*0040*/ 	.word	0x00000230


	//   ....[2]....
        /*0044*/ 	.word	0x00000260


	//----- nvinfo : EIATTR_MAX_THREADS
	.align		4
.L_68:
        /*0048*/ 	.byte	0x04, 0x05
        /*004a*/ 	.short	(.L_70 - .L_69)
.L_69:
        /*004c*/ 	.word	0x00000100
        /*0050*/ 	.word	0x00000001
        /*0054*/ 	.word	0x00000001


	//----- nvinfo : EIATTR_CBANK_PARAM_SIZE
	.align		4
.L_70:
        /*0058*/ 	.byte	0x03, 0x19
        /*005a*/ 	.short	0x0018


	//----- nvinfo : EIATTR_PARAM_CBANK
	.align		4
        /*005c*/ 	.byte	0x04, 0x0a
        /*005e*/ 	.short	(.L_72 - .L_71)
	.align		4
.L_71:
        /*0060*/ 	.word	index@(.nv.constant0._ZN3cub18CUB_300001_SM_10006detail8for_each13static_kernelINS2_12policy_hub_t12policy_500_tEmN6thrust24THRUST_300001_SM_1000_NS8cuda_cub20__uninitialized_fill7functorINS7_10device_ptrIiEEiEEEEvT0_T1_)
        /*0064*/ 	.short	0x0380
        /*0066*/ 	.short	0x0018


	//----- nvinfo : EIATTR_SW_WAR
	.align		4
.L_72:
        /*0068*/ 	.byte	0x04, 0x36
        /*006a*/ 	.short	(.L_74 - .L_73)
.L_73:
        /*006c*/ 	.word	0x00000008
.L_74:


//--------------------- .nv.info._ZN3cub18CUB_300001_SM_10006detail11EmptyKernelIvEEvv --------------------------
	.section	.nv.info._ZN3cub18CUB_300001_SM_10006detail11EmptyKernelIvEEvv,"",@"SHT_CUDA_INFO"
	.sectionflags	@""
	.align	4


	//----- nvinfo : EIATTR_CUDA_API_VERSION
	.align		4
        /*0000*/ 	.byte	0x04, 0x37
        /*0002*/ 	.short	(.L_76 - .L_75)
.L_75:
        /*0004*/ 	.word	0x00000082


	//----- nvinfo : EIATTR_SPARSE_MMA_MASK
	.align		4
.L_76:
        /*0008*/ 	.byte	0x03, 0x50
        /*000a*/ 	.short	0x0000


	//----- nvinfo : EIATTR_MAXREG_COUNT
	.align		4
        /*000c*/ 	.byte	0x03, 0x1b
        /*000e*/ 	.short	0x00ff


	//----- nvinfo : EIATTR_MERCURY_ISA_VERSION
	.align		4
        /*0010*/ 	.byte	0x03, 0x5f
        /*0012*/ 	.short	0x0101


	//----- nvinfo : EIATTR_VRC_CTA_INIT_COUNT
	.align		4
        /*0014*/ 	.byte	0x02, 0x4a
	.zero		1
	.zero		1


	//----- nvinfo : EIATTR_EXIT_INSTR_OFFSETS
	.align		4
        /*0018*/ 	.byte	0x04, 0x1c
        /*001a*/ 	.short	(.L_78 - .L_77)


	//   ....[0]....
.L_77:
        /*001c*/ 	.word	0x00000010


	//----- nvinfo : EIATTR_SW_WAR
	.align		4
.L_78:
        /*0020*/ 	.byte	0x04, 0x36
        /*0022*/ 	.short	(.L_80 - .L_79)
.L_79:
        /*0024*/ 	.word	0x00000008
.L_80:


//--------------------- .nv.info._Z3oobILj128EEvPii --------------------------
	.section	.nv.info._Z3oobILj128EEvPii,"",@"SHT_CUDA_INFO"
	.sectionflags	@""
	.align	4


	//----- nvinfo : EIATTR_CUDA_API_VERSION
	.align		4
        /*0000*/ 	.byte	0x04, 0x37
        /*0002*/ 	.short	(.L_82 - .L_81)
.L_81:
        /*0004*/ 	.word	0x00000082


	//----- nvinfo : EIATTR_KPARAM_INFO
	.align		4
.L_82:
        /*0008*/ 	.byte	0x04, 0x17
        /*000a*/ 	.short	(.L_84 - .L_83)
.L_83:
        /*000c*/ 	.word	0x00000000
        /*0010*/ 	.short	0x0001
        /*0012*/ 	.short	0x0008
        /*0014*/ 	.byte	0x00, 0xf0, 0x11, 0x00


	//----- nvinfo : EIATTR_KPARAM_INFO
	.align		4
.L_84:
        /*0018*/ 	.byte	0x04, 0x17
        /*001a*/ 	.short	(.L_86 - .L_85)
.L_85:
        /*001c*/ 	.word	0x00000000
        /*0020*/ 	.short	0x0000
        /*0022*/ 	.short	0x0000
        /*0024*/ 	.byte	0x00, 0xf5, 0x21, 0x00


	//----- nvinfo : EIATTR_SPARSE_MMA_MASK
	.align		4
.L_86:
        /*0028*/ 	.byte	0x03, 0x50
        /*002a*/ 	.short	0x0000


	//----- nvinfo : EIATTR_MAXREG_COUNT
	.align		4
        /*002c*/ 	.byte	0x03, 0x1b
        /*002e*/ 	.short	0x00ff


	//----- nvinfo : EIATTR_MERCURY_ISA_VERSION
	.align		4
        /*0030*/ 	.byte	0x03, 0x5f
        /*0032*/ 	.short	0x0101


	//----- nvinfo : EIATTR_VRC_CTA_INIT_COUNT
	.align		4
        /*0034*/ 	.byte	0x02, 0x4a
	.zero		1
	.zero		1


	//----- nvinfo : EIATTR_EXIT_INSTR_OFFSETS
	.align		4
        /*0038*/ 	.byte	0x04, 0x1c
        /*003a*/ 	.short	(.L_88 - .L_87)


	//   ....[0]....
.L_87:
        /*003c*/ 	.word	0x00000060


	//   ....[1]....
        /*0040*/ 	.word	0x000000b0


	//----- nvinfo : EIATTR_CBANK_PARAM_SIZE
	.align		4
.L_88:
        /*0044*/ 	.byte	0x03, 0x19
        /*0046*/ 	.short	0x000c


	//----- nvinfo : EIATTR_PARAM_CBANK
	.align		4
        /*0048*/ 	.byte	0x04, 0x0a
        /*004a*/ 	.short	(.L_90 - .L_89)
	.align		4
.L_89:
        /*004c*/ 	.word	index@(.nv.constant0._Z3oobILj128EEvPii)
        /*0050*/ 	.short	0x0380
        /*0052*/ 	.short	0x000c


	//----- nvinfo : EIATTR_SW_WAR
	.align		4
.L_90:
        /*0054*/ 	.byte	0x04, 0x36
        /*0056*/ 	.short	(.L_92 - .L_91)
.L_91:
        /*0058*/ 	.word	0x00000008
.L_92:


//--------------------- .nv.callgraph             --------------------------
	.section	.nv.callgraph,"",@"SHT_CUDA_CALLGRAPH"
	.align	4
	.sectionentsize	8
	.align		4
        /*0000*/ 	.word	0x00000000
	.align		4
        /*0004*/ 	.word	0xffffffff
	.align		4
        /*0008*/ 	.word	0x00000000
	.align		4
        /*000c*/ 	.word	0xfffffffe
	.align		4
        /*0010*/ 	.word	0x00000000
	.align		4
        /*0014*/ 	.word	0xfffffffd
	.align		4
        /*0018*/ 	.word	0x00000000
	.align		4
        /*001c*/ 	.word	0xfffffffc


//--------------------- .nv.constant4             --------------------------
	.section	.nv.constant4,"a",@progbits
	.align	8
	.align		8
.nv.constant4:
        /*0000*/ 	.dword	_ZN30_INTERNAL_9da6f41b_4_k_cu_main4cuda3std3__45__cpo5beginE
	.align		8
        /*0008*/ 	.dword	_ZN30_INTERNAL_9da6f41b_4_k_cu_main4cuda3std3__45__cpo3endE
	.align		8
        /*0010*/ 	.dword	_ZN30_INTERNAL_9da6f41b_4_k_cu_main4cuda3std3__45__cpo6cbeginE
	.align		8
        /*0018*/ 	.dword	_ZN30_INTERNAL_9da6f41b_4_k_cu_main4cuda3std3__45__cpo4cendE
	.align		8
        /*0020*/ 	.dword	_ZN30_INTERNAL_9da6f41b_4_k_cu_main4cuda3std3__45__cpo6rbeginE
	.align		8
        /*0028*/ 	.dword	_ZN30_INTERNAL_9da6f41b_4_k_cu_main4cuda3std3__45__cpo4rendE
	.align		8
        /*0030*/ 	.dword	_ZN30_INTERNAL_9da6f41b_4_k_cu_main4cuda3std3__45__cpo7crbeginE
	.align		8
        /*0038*/ 	.dword	_ZN30_INTERNAL_9da6f41b_4_k_cu_main4cuda3std3__45__cpo5crendE
	.align		8
        /*0040*/ 	.dword	_ZN30_INTERNAL_9da6f41b_4_k_cu_main4cuda3std3__432_GLOBAL__N__9da6f41b_4_k_cu_main6ignoreE
	.align		8
        /*0048*/ 	.dword	_ZN30_INTERNAL_9da6f41b_4_k_cu_main4cuda3std3__419piecewise_constructE
	.align		8
        /*0050*/ 	.dword	_ZN30_INTERNAL_9da6f41b_4_k_cu_main4cuda3std3__48in_placeE
	.align		8
        /*0058*/ 	.dword	_ZN30_INTERNAL_9da6f41b_4_k_cu_main4cuda3std3__420unreachable_sentinelE
	.align		8
        /*0060*/ 	.dword	_ZN30_INTERNAL_9da6f41b_4_k_cu_main4cuda3std3__47nulloptE
	.align		8
        /*0068*/ 	.dword	_ZN30_INTERNAL_9da6f41b_4_k_cu_main4cuda3std3__48unexpectE
	.align		8
        /*0070*/ 	.dword	_ZN30_INTERNAL_9da6f41b_4_k_cu_main4cuda3std6ranges3__45__cpo4swapE
	.align		8
        /*0078*/ 	.dword	_ZN30_INTERNAL_9da6f41b_4_k_cu_main4cuda3std6ranges3__45__cpo9iter_moveE
	.align		8
        /*0080*/ 	.dword	_ZN30_INTERNAL_9da6f41b_4_k_cu_main4cuda3std6ranges3__45__cpo5beginE
	.align		8
        /*0088*/ 	.dword	_ZN30_INTERNAL_9da6f41b_4_k_cu_main4cuda3std6ranges3__45__cpo3endE
	.align		8
        /*0090*/ 	.dword	_ZN30_INTERNAL_9da6f41b_4_k_cu_main4cuda3std6ranges3__45__cpo6cbeginE
	.align		8
        /*0098*/ 	.dword	_ZN30_INTERNAL_9da6f41b_4_k_cu_main4cuda3std6ranges3__45__cpo4cendE
	.align		8
        /*00a0*/ 	.dword	_ZN30_INTERNAL_9da6f41b_4_k_cu_main4cuda3std6ranges3__45__cpo7advanceE
	.align		8
        /*00a8*/ 	.dword	_ZN30_INTERNAL_9da6f41b_4_k_cu_main4cuda3std6ranges3__45__cpo9iter_swapE
	.align		8
        /*00b0*/ 	.dword	_ZN30_INTERNAL_9da6f41b_4_k_cu_main4cuda3std6ranges3__45__cpo4nextE
	.align		8
        /*00b8*/ 	.dword	_ZN30_INTERNAL_9da6f41b_4_k_cu_main4cuda3std6ranges3__45__cpo4prevE
	.align		8
        /*00c0*/ 	.dword	_ZN30_INTERNAL_9da6f41b_4_k_cu_main4cuda3std6ranges3__45__cpo4dataE
	.align		8
        /*00c8*/ 	.dword	_ZN30_INTERNAL_9da6f41b_4_k_cu_main4cuda3std6ranges3__45__cpo5cdataE
	.align		8
        /*00d0*/ 	.dword	_ZN30_INTERNAL_9da6f41b_4_k_cu_main4cuda3std6ranges3__45__cpo4sizeE
	.align		8
        /*00d8*/ 	.dword	_ZN30_INTERNAL_9da6f41b_4_k_cu_main4cuda3std6ranges3__45__cpo5ssizeE
	.align		8
        /*00e0*/ 	.dword	_ZN30_INTERNAL_9da6f41b_4_k_cu_main4cuda3std6ranges3__45__cpo8distanceE
	.align		8
        /*00e8*/ 	.dword	_ZN30_INTERNAL_9da6f41b_4_k_cu_main6thrust24THRUST_300001_SM_1000_NS8cuda_cub3parE
	.align		8
        /*00f0*/ 	.dword	_ZN30_INTERNAL_9da6f41b_4_k_cu_main6thrust24THRUST_300001_SM_1000_NS8cuda_cub10par_nosyncE
	.align		8
        /*00f8*/ 	.dword	_ZN30_INTERNAL_9da6f41b_4_k_cu_main6thrust24THRUST_300001_SM_1000_NS6system6detail10sequential3seqE
	.align		8
        /*0100*/ 	.dword	_ZN30_INTERNAL_9da6f41b_4_k_cu_main6thrust24THRUST_300001_SM_1000_NS12placeholders2_1E
	.align		8
        /*0108*/ 	.dword	_ZN30_INTERNAL_9da6f41b_4_k_cu_main6thrust24THRUST_300001_SM_1000_NS12placeholders2_2E
	.align		8
        /*0110*/ 	.dword	_ZN30_INTERNAL_9da6f41b_4_k_cu_main6thrust24THRUST_300001_SM_1000_NS12placeholders2_3E
	.align		8
        /*0118*/ 	.dword	_ZN30_INTERNAL_9da6f41b_4_k_cu_main6thrust24THRUST_300001_SM_1000_NS12placeholders2_4E
	.align		8
        /*0120*/ 	.dword	_ZN30_INTERNAL_9da6f41b_4_k_cu_main6thrust24THRUST_300001_SM_1000_NS12placeholders2_5E
	.align		8
        /*0128*/ 	.dword	_ZN30_INTERNAL_9da6f41b_4_k_cu_main6thrust24THRUST_300001_SM_1000_NS12placeholders2_6E
	.align		8
        /*0130*/ 	.dword	_ZN30_INTERNAL_9da6f41b_4_k_cu_main6thrust24THRUST_300001_SM_1000_NS12placeholders2_7E
	.align		8
        /*0138*/ 	.dword	_ZN30_INTERNAL_9da6f41b_4_k_cu_main6thrust24THRUST_300001_SM_1000_NS12placeholders2_8E
	.align		8
        /*0140*/ 	.dword	_ZN30_INTERNAL_9da6f41b_4_k_cu_main6thrust24THRUST_300001_SM_1000_NS12placeholders2_9E
	.align		8
        /*0148*/ 	.dword	_ZN30_INTERNAL_9da6f41b_4_k_cu_main6thrust24THRUST_300001_SM_1000_NS12placeholders3_10E
	.align		8
        /*0150*/ 	.dword	_ZN30_INTERNAL_9da6f41b_4_k_cu_main6thrust24THRUST_300001_SM_1000_NS3seqE


//--------------------- .text._ZN3cub18CUB_300001_SM_10006detail8for_each13static_kernelINS2_12policy_hub_t12policy_500_tEmN6thrust24THRUST_300001_SM_1000_NS8cuda_cub20__uninitialized_fill7functorINS7_10device_ptrIiEEiEEEEvT0_T1_ --------------------------
	.section	.text._ZN3cub18CUB_300001_SM_10006detail8for_each13static_kernelINS2_12policy_hub_t12policy_500_tEmN6thrust24THRUST_300001_SM_1000_NS8cuda_cub20__uninitialized_fill7functorINS7_10device_ptrIiEEiEEEEvT0_T1_,"ax",@progbits
	.align	128
        .global         _ZN3cub18CUB_300001_SM_10006detail8for_each13static_kernelINS2_12policy_hub_t12policy_500_tEmN6thrust24THRUST_300001_SM_1000_NS8cuda_cub20__uninitialized_fill7functorINS7_10device_ptrIiEEiEEEEvT0_T1_
        .type           _ZN3cub18CUB_300001_SM_10006detail8for_each13static_kernelINS2_12policy_hub_t12policy_500_tEmN6thrust24THRUST_300001_SM_1000_NS8cuda_cub20__uninitialized_fill7functorINS7_10device_ptrIiEEiEEEEvT0_T1_,@function
        .size           _ZN3cub18CUB_300001_SM_10006detail8for_each13static_kernelINS2_12policy_hub_t12policy_500_tEmN6thrust24THRUST_300001_SM_1000_NS8cuda_cub20__uninitialized_fill7functorINS7_10device_ptrIiEEiEEEEvT0_T1_,(.L_x_5 - _ZN3cub18CUB_300001_SM_10006detail8for_each13static_kernelINS2_12policy_hub_t12policy_500_tEmN6thrust24THRUST_300001_SM_1000_NS8cuda_cub20__uninitialized_fill7functorINS7_10device_ptrIiEEiEEEEvT0_T1_)
        .other          _ZN3cub18CUB_300001_SM_10006detail8for_each13static_kernelINS2_12policy_hub_t12policy_500_tEmN6thrust24THRUST_300001_SM_1000_NS8cuda_cub20__uninitialized_fill7functorINS7_10device_ptrIiEEiEEEEvT0_T1_,@"STO_CUDA_ENTRY STV_DEFAULT"
_ZN3cub18CUB_300001_SM_10006detail8for_each13static_kernelINS2_12policy_hub_t12policy_500_tEmN6thrust24THRUST_300001_SM_1000_NS8cuda_cub20__uninitialized_fill7functorINS7_10device_ptrIiEEiEEEEvT0_T1_:
.text._ZN3cub18CUB_300001_SM_10006detail8for_each13static_kernelINS2_12policy_hub_t12policy_500_tEmN6thrust24THRUST_300001_SM_1000_NS8cuda_cub20__uninitialized_fill7functorINS7_10device_ptrIiEEiEEEEvT0_T1_:
[----:B------:R-:W-:Y:S08]  /*0000*/  LDC R1, c[0x0][0x37c] ;  /* 0x0000df00ff017b82 */ /* 0x000ff00000000800 */
[----:B------:R-:W0:Y:S01]  /*0010*/  S2UR UR4, SR_CTAID.X ;  /* 0x00000000000479c3 */ /* 0x000e220000002500 */
[----:B------:R-:W1:Y:S01]  /*0020*/  LDCU.64 UR6, c[0x0][0x380] ;  /* 0x00007000ff0677ac */ /* 0x000e620008000a00 */
[----:B------:R-:W2:Y:S01]  /*0030*/  LDCU.64 UR8, c[0x0][0x358] ;  /* 0x00006b00ff0877ac */ /* 0x000ea20008000a00 */
[----:B0-----:R-:W-:-:S04]  /*0040*/  UIMAD.WIDE.U32 UR4, UR4, 0x200, URZ ;  /* 0x00000200040478a5 */ /* 0x001fc8000f8e00ff */
[----:B-1----:R-:W-:-:S04]  /*0050*/  UIADD3 UR6, UP0, UPT, -UR4, UR6, URZ ;  /* 0x0000000604067290 */ /* 0x002fc8000ff1e1ff */
[----:B------:R-:W-:Y:S02]  /*0060*/  UIADD3.X UR7, UPT, UPT, ~UR5, UR7, URZ, UP0, !UPT ;  /* 0x0000000705077290 */ /* 0x000fe400087fe5ff */
[----:B------:R-:W-:-:S04]  /*0070*/  UISETP.GE.U32.AND UP0, UPT, UR6, 0x200, UPT ;  /* 0x000002000600788c */ /* 0x000fc8000bf06070 */
[----:B------:R-:W-:-:S09]  /*0080*/  UISETP.GE.U32.AND.EX UP0, UPT, UR7, URZ, UPT, UP0 ;  /* 0x000000ff0700728c */ /* 0x000fd2000bf06100 */
[----:B--2---:R-:W-:Y:S05]  /*0090*/  BRA.U !UP0, `(.L_x_0) ;  /* 0x0000000108287547 */ /* 0x004fea000b800000 */
[----:B------:R-:W0:Y:S01]  /*00a0*/  S2R R0, SR_TID.X ;  /* 0x0000000000007919 */ /* 0x000e220000002100 */
[----:B------:R-:W1:Y:S01]  /*00b0*/  LDCU.64 UR6, c[0x0][0x388] ;  /* 0x00007100ff0677ac */ /* 0x000e620008000a00 */
[----:B------:R-:W2:Y:S01]  /*00c0*/  LDC R5, c[0x0][0x390] ;  /* 0x0000e400ff057b82 */ /* 0x000ea20000000800 */
[----:B0-----:R-:W-:-:S05]  /*00d0*/  IADD3 R0, P0, PT, R0, UR4, RZ ;  /* 0x0000000400007c10 */ /* 0x001fca000ff1e0ff */
[----:B------:R-:W-:Y:S01]  /*00e0*/  IMAD.X R3, RZ, RZ, UR5, P0 ;  /* 0x00000005ff037e24 */ /* 0x000fe200080e06ff */
[----:B-1----:R-:W-:-:S04]  /*00f0*/  LEA R2, P0, R0, UR6, 0x2 ;  /* 0x0000000600027c11 */ /* 0x002fc8000f8010ff */
[----:B------:R-:W-:-:S05]  /*0100*/  LEA.HI.X R3, R0, UR7, R3, 0x2, P0 ;  /* 0x0000000700037c11 */ /* 0x000fca00080f1403 */
[----:B--2---:R-:W-:Y:S04]  /*0110*/  STG.E desc[UR8][R2.64], R5 ;  /* 0x0000000502007986 */ /* 0x004fe8000c101908 */
[----:B------:R-:W-:Y:S01]  /*0120*/  STG.E desc[UR8][R2.64+0x400], R5 ;  /* 0x0004000502007986 */ /* 0x000fe2000c101908 */
[----:B------:R-:W-:Y:S05]  /*0130*/  EXIT ;  /* 0x000000000000794d */ /* 0x000fea0003800000 */
.L_x_0:
[----:B------:R-:W0:Y:S01]  /*0140*/  S2R R0, SR_TID.X ;  /* 0x0000000000007919 */ /* 0x000e220000002100 */
[----:B------:R-:W-:Y:S01]  /*0150*/  IMAD.U32 R2, RZ, RZ, UR7 ;  /* 0x00000007ff027e24 */ /* 0x000fe2000f8e00ff */
[----:B------:R-:W1:Y:S01]  /*0160*/  LDCU.64 UR10, c[0x0][0x388] ;  /* 0x00007100ff0a77ac */ /* 0x000e620008000a00 */
[----:B------:R-:W-:Y:S01]  /*0170*/  IMAD.U32 R4, RZ, RZ, UR7 ;  /* 0x00000007ff047e24 */ /* 0x000fe2000f8e00ff */
[----:B0-----:R-:W-:-:S04]  /*0180*/  ISETP.LT.U32.AND P0, PT, R0, UR6, PT ;  /* 0x0000000600007c0c */ /* 0x001fc8000bf01070 */
[----:B------:R-:W-:Y:S01]  /*0190*/  ISETP.GT.U32.AND.EX P0, PT, R2, RZ, PT, P0 ;  /* 0x000000ff0200720c */ /* 0x000fe20003f04100 */
[C---:B------:R-:W-:Y:S01]  /*01a0*/  VIADD R2, R0.reuse, 0x100 ;  /* 0x0000010000027836 */ /* 0x040fe20000000000 */
[----:B------:R-:W-:-:S04]  /*01b0*/  IADD3 R0, P2, PT, R0, UR4, RZ ;  /* 0x0000000400007c10 */ /* 0x000fc8000ff5e0ff */
[----:B------:R-:W-:Y:S01]  /*01c0*/  ISETP.LT.U32.AND P1, PT, R2, UR6, PT ;  /* 0x0000000602007c0c */ /* 0x000fe2000bf21070 */
[----:B------:R-:W-:Y:S01]  /*01d0*/  IMAD.X R3, RZ, RZ, UR5, P2 ;  /* 0x00000005ff037e24 */ /* 0x000fe200090e06ff */
[----:B-1----:R-:W-:Y:S02]  /*01e0*/  LEA R2, P2, R0, UR10, 0x2 ;  /* 0x0000000a00027c11 */ /* 0x002fe4000f8410ff */
[----:B------:R-:W-:Y:S02]  /*01f0*/  ISETP.GT.U32.AND.EX P1, PT, R4, RZ, PT, P1 ;  /* 0x000000ff0400720c */ /* 0x000fe40003f24110 */
[----:B------:R-:W-:Y:S01]  /*0200*/  LEA.HI.X R3, R0, UR11, R3, 0x2, P2 ;  /* 0x0000000b00037c11 */ /* 0x000fe200090f1403 */
[----:B------:R-:W0:Y:S04]  /*0210*/  @P0 LDC R5, c[0x0][0x390] ;  /* 0x0000e400ff050b82 */ /* 0x000e280000000800 */
[----:B0-----:R0:W-:Y:S06]  /*0220*/  @P0 STG.E desc[UR8][R2.64], R5 ;  /* 0x0000000502000986 */ /* 0x0011ec000c101908 */
[----:B------:R-:W-:Y:S05]  /*0230*/  @!P1 EXIT ;  /* 0x000000000000994d */ /* 0x000fea0003800000 */
[----:B0-----:R-:W0:Y:S02]  /*0240*/  LDC R5, c[0x0][0x390] ;  /* 0x0000e400ff057b82 */ /* 0x001e240000000800 */
[----:B0-----:R-:W-:Y:S01]  /*0250*/  STG.E desc[UR8][R2.64+0x400], R5 ;  /* 0x0004000502007986 */ /* 0x001fe2000c101908 */
[----:B------:R-:W-:Y:S05]  /*0260*/  EXIT ;  /* 0x000000000000794d */ /* 0x000fea0003800000 */
.L_x_1:
[----:B------:R-:W-:-:S00]  /*0270*/  BRA `(.L_x_1) ;  /* 0xfffffffc00fc7947 */ /* 0x000fc0000383ffff */
[----:B------:R-:W-:-:S00]  /*0280*/  NOP ;  /* 0x0000000000007918 */ /* 0x000fc00000000000 */
[----:B------:R-:W-:-:S00]  /*0290*/  NOP ;  /* 0x0000000000007918 */ /* 0x000fc00000000000 */
[----:B------:R-:W-:-:S00]  /*02a0*/  NOP ;  /* 0x0000000000007918 */ /* 0x000fc00000000000 */
[----:B------:R-:W-:-:S00]  /*02b0*/  NOP ;  /* 0x0000000000007918 */ /* 0x000fc00000000000 */
[----:B------:R-:W-:-:S00]  /*02c0*/  NOP ;  /* 0x0000000000007918 */ /* 0x000fc00000000000 */
[----:B------:R-:W-:-:S00]  /*02d0*/  NOP ;  /* 0x0000000000007918 */ /* 0x000fc00000000000 */
[----:B------:R-:W-:-:S00]  /*02e0*/  NOP ;  /* 0x0000000000007918 */ /* 0x000fc00000000000 */
[----:B------:R-:W-:-:S00]  /*02f0*/  NOP ;  /* 0x0000000000007918 */ /* 0x000fc00000000000 */
.L_x_5:


//--------------------- .text._ZN3cub18CUB_300001_SM_10006detail11EmptyKernelIvEEvv --------------------------
	.section	.text._ZN3cub18CUB_300001_SM_10006detail11EmptyKernelIvEEvv,"ax",@progbits
	.align	128
        .global         _ZN3cub18CUB_300001_SM_10006detail11EmptyKernelIvEEvv
        .type           _ZN3cub18CUB_300001_SM_10006detail11EmptyKernelIvEEvv,@function
        .size           _ZN3cub18CUB_300001_SM_10006detail11EmptyKernelIvEEvv,(.L_x_6 - _ZN3cub18CUB_300001_SM_10006detail11EmptyKernelIvEEvv)
        .other          _ZN3cub18CUB_300001_SM_10006detail11EmptyKernelIvEEvv,@"STO_CUDA_ENTRY STV_DEFAULT"
_ZN3cub18CUB_300001_SM_10006detail11EmptyKernelIvEEvv:
.text._ZN3cub18CUB_300001_SM_10006detail11EmptyKernelIvEEvv:
[----:B------:R-:W-:Y:S01]  /*0000*/  LDC R1, c[0x0][0x37c] ;  /* 0x0000df00ff017b82 */ /* 0x000fe20000000800 */
[----:B------:R-:W-:Y:S05]  /*0010*/  EXIT ;  /* 0x000000000000794d */ /* 0x000fea0003800000 */
.L_x_2:
        /* <DEDUP_REMOVED lines=14> */
.L_x_6:


//--------------------- .text._Z3oobILj128EEvPii  --------------------------
	.section	.text._Z3oobILj128EEvPii,"ax",@progbits
	.align	128
.text._Z3oobILj128EEvPii:
        .type           _Z3oobILj128EEvPii,@function
        .size           _Z3oobILj128EEvPii,(.L_x_4 - _Z3oobILj128EEvPii)
        .other          _Z3oobILj128EEvPii,@"STO_CUDA_ENTRY STV_DEFAULT"
_Z3oobILj128EEvPii:
[----:B------:R-:W-:Y:S01]  /*0000*/  LDC R1, c[0x0][0x37c] ;  /* 0x0000df00ff017b82 */ /* 0x000fe20000000800 */
[----:B------:R-:W0:Y:S01]  /*0010*/  S2R R5, SR_TID.X ;  /* 0x0000000000057919 */ /* 0x000e220000002100 */
[----:B------:R-:W1:Y:S01]  /*0020*/  LDCU UR4, c[0x0][0x388] ;  /* 0x00007100ff0477ac */ /* 0x000e620008000800 */
[----:B------:R-:W0:Y:S02]  /*0030*/  S2R R0, SR_CTAID.X ;  /* 0x0000000000007919 */ /* 0x000e240000002500 */
[----:B0-----:R-:W-:-:S04]  /*0040*/  LEA R5, R0, R5, 0x7 ;  /* 0x0000000500057211 */ /* 0x001fc800078e38ff */
[----:B-1----:R-:W-:-:S13]  /*0050*/  ISETP.GE.U32.AND P0, PT, R5, UR4, PT ;  /* 0x0000000405007c0c */ /* 0x002fda000bf06070 */
[----:B------:R-:W-:Y:S05]  /*0060*/  @P0 EXIT ;  /* 0x000000000000094d */ /* 0x000fea0003800000 */
[----:B------:R-:W0:Y:S01]  /*0070*/  LDC.64 R2, c[0x0][0x380] ;  /* 0x0000e000ff027b82 */ /* 0x000e220000000a00 */
[----:B------:R-:W1:Y:S01]  /*0080*/  LDCU.64 UR4, c[0x0][0x358] ;  /* 0x00006b00ff0477ac */ /* 0x000e620008000a00 */
[----:B0-----:R-:W-:-:S05]  /*0090*/  IMAD.WIDE.U32 R2, R5, 0x4, R2 ;  /* 0x0000000405027825 */ /* 0x001fca00078e0002 */
[----:B-1----:R-:W-:Y:S01]  /*00a0*/  STG.E desc[UR4][R2.64+0x4], RZ ;  /* 0x000004ff02007986 */ /* 0x002fe2000c101904 */
[----:B------:R-:W-:Y:S05]  /*00b0*/  EXIT ;  /* 0x000000000000794d */ /* 0x000fea0003800000 */
.L_x_3:
        /* <DEDUP_REMOVED lines=12> */
.L_x_4:


//--------------------- .nv.shared.reserved.0     --------------------------
	.section	.nv.shared.reserved.0,"aw",@nobits
	.weak		__nv_reservedSMEM_offset_0_alias
	.size		__nv_reservedSMEM_offset_0_alias, 0, 64
	.other		__nv_reservedSMEM_offset_0_alias,@"STO_CUDA_RESERVED_SHARED STV_DEFAULT"
__nv_reservedSMEM_offset_0_alias:
	.zero		0
	.zero		64


//--------------------- .nv.global                --------------------------
	.section	.nv.global,"aw",@nobits
.nv.global:
	.type		_ZN30_INTERNAL_9da6f41b_4_k_cu_main6thrust24THRUST_300001_SM_1000_NS3seqE,@object
	.size		_ZN30_INTERNAL_9da6f41b_4_k_cu_main6thrust24THRUST_300001_SM_1000_NS3seqE,(_ZN30_INTERNAL_9da6f41b_4_k_cu_main4cuda3std3__48in_placeE - _ZN30_INTERNAL_9da6f41b_4_k_cu_main6thrust24THRUST_300001_SM_1000_NS3seqE)
_ZN30_INTERNAL_9da6f41b_4_k_cu_main6thrust24THRUST_300001_SM_1000_NS3seqE:
	.zero		1
	.type		_ZN30_INTERNAL_9da6f41b_4_k_cu_main4cuda3std3__48in_placeE,@object
	.size		_ZN30_INTERNAL_9da6f41b_4_k_cu_main4cuda3std3__48in_placeE,(_ZN30_INTERNAL_9da6f41b_4_k_cu_main4cuda3std6ranges3__45__cpo4sizeE - _ZN30_INTERNAL_9da6f41b_4_k_cu_main4cuda3std3__48in_placeE)
_ZN30_INTERNAL_9da6f41b_4_k_cu_main4cuda3std3__48in_placeE:
	.zero		1
	.type		_ZN30_INTERNAL_9da6f41b_4_k_cu_main4cuda3std6ranges3__45__cpo4sizeE,@object
	.size		_ZN30_INTERNAL_9da6f41b_4_k_cu_main4cuda3std6ranges3__45__cpo4sizeE,(_ZN30_INTERNAL_9da6f41b_4_k_cu_main6thrust24THRUST_300001_SM_1000_NS12placeholders2_3E - _ZN30_INTERNAL_9da6f41b_4_k_cu_main4cuda3std6ranges3__45__cpo4sizeE)
_ZN30_INTERNAL_9da6f41b_4_k_cu_main4cuda3std6ranges3__45__cpo4sizeE:
	.zero		1
	.type		_ZN30_INTERNAL_9da6f41b_4_k_cu_main6thrust24THRUST_300001_SM_1000_NS12placeholders2_3E,@object
	.size		_ZN30_INTERNAL_9da6f41b_4_k_cu_main6thrust24THRUST_300001_SM_1000_NS12placeholders2_3E,(_ZN30_INTERNAL_9da6f41b_4_k_cu_main4cuda3std3__45__cpo6cbeginE - _ZN30_INTERNAL_9da6f41b_4_k_cu_main6thrust24THRUST_300001_SM_1000_NS12placeholders2_3E)
_ZN30_INTERNAL_9da6f41b_4_k_cu_main6thrust24THRUST_300001_SM_1000_NS12placeholders2_3E:
	.zero		1
	.type		_ZN30_INTERNAL_9da6f41b_4_k_cu_main4cuda3std3__45__cpo6cbeginE,@object
	.size		_ZN30_INTERNAL_9da6f41b_4_k_cu_main4cuda3std3__45__cpo6cbeginE,(_ZN30_INTERNAL_9da6f41b_4_k_cu_main4cuda3std6ranges3__45__cpo6cbeginE - _ZN30_INTERNAL_9da6f41b_4_k_cu_main4cuda3std3__45__cpo6cbeginE)
_ZN30_INTERNAL_9da6f41b_4_k_cu_main4cuda3std3__45__cpo6cbeginE:
	.zero		1
	.type		_ZN30_INTERNAL_9da6f41b_4_k_cu_main4cuda3std6ranges3__45__cpo6cbeginE,@object
	.size		_ZN30_INTERNAL_9da6f41b_4_k_cu_main4cuda3std6ranges3__45__cpo6cbeginE,(_ZN30_INTERNAL_9da6f41b_4_k_cu_main6thrust24THRUST_300001_SM_1000_NS12placeholders2_7E - _ZN30_INTERNAL_9da6f41b_4_k_cu_main4cuda3std6ranges3__45__cpo6cbeginE)
_ZN30_INTERNAL_9da6f41b_4_k_cu_main4cuda3std6ranges3__45__cpo6cbeginE:
	.zero		1
	.type		_ZN30_INTERNAL_9da6f41b_4_k_cu_main6thrust24THRUST_300001_SM_1000_NS12placeholders2_7E,@object
	.size		_ZN30_INTERNAL_9da6f41b_4_k_cu_main6thrust24THRUST_300001_SM_1000_NS12placeholders2_7E,(_ZN30_INTERNAL_9da6f41b_4_k_cu_main4cuda3std3__45__cpo7crbeginE - _ZN30_INTERNAL_9da6f41b_4_k_cu_main6thrust24THRUST_300001_SM_1000_NS12placeholders2_7E)
_ZN30_INTERNAL_9da6f41b_4_k_cu_main6thrust24THRUST_300001_SM_1000_NS12placeholders2_7E:
	.zero		1
	.type		_ZN30_INTERNAL_9da6f41b_4_k_cu_main4cuda3std3__45__cpo7crbeginE,@object
	.size		_ZN30_INTERNAL_9da6f41b_4_k_cu_main4cuda3std3__45__cpo7crbeginE,(_ZN30_INTERNAL_9da6f41b_4_k_cu_main4cuda3std6ranges3__45__cpo4nextE - _ZN30_INTERNAL_9da6f41b_4_k_cu_main4cuda3std3__45__cpo7crbeginE)
_ZN30_INTERNAL_9da6f41b_4_k_cu_main4cuda3std3__45__cpo7crbeginE:
	.zero		1
	.type		_ZN30_INTERNAL_9da6f41b_4_k_cu_main4cuda3std6ranges3__45__cpo4nextE,@object
	.size		_ZN30_INTERNAL_9da6f41b_4_k_cu_main4cuda3std6ranges3__45__cpo4nextE,(_ZN30_INTERNAL_9da6f41b_4_k_cu_main4cuda3std6ranges3__45__cpo4swapE - _ZN30_INTERNAL_9da6f41b_4_k_cu_main4cuda3std6ranges3__45__cpo4nextE)
_ZN30_INTERNAL_9da6f41b_4_k_cu_main4cuda3std6ranges3__45__cpo4nextE:
	.zero		1
	.type		_ZN30_INTERNAL_9da6f41b_4_k_cu_main4cuda3std6ranges3__45__cpo4swapE,@object
	.size		_ZN30_INTERNAL_9da6f41b_4_k_cu_main4cuda3std6ranges3__45__cpo4swapE,(_ZN30_INTERNAL_9da6f41b_4_k_cu_main6thrust24THRUST_300001_SM_1000_NS8cuda_cub10par_nosyncE - _ZN30_INTERNAL_9da6f41b_4_k_cu_main4cuda3std6ranges3__45__cpo4swapE)
_ZN30_INTERNAL_9da6f41b_4_k_cu_main4cuda3std6ranges3__45__cpo4swapE:
	.zero		1
	.type		_ZN30_INTERNAL_9da6f41b_4_k_cu_main6thrust24THRUST_300001_SM_1000_NS8cuda_cub10par_nosyncE,@object
	.size		_ZN30_INTERNAL_9da6f41b_4_k_cu_main6thrust24THRUST_300001_SM_1000_NS8cuda_cub10par_nosyncE,(_ZN30_INTERNAL_9da6f41b_4_k_cu_main6thrust24THRUST_300001_SM_1000_NS12placeholders2_9E - _ZN30_INTERNAL_9da6f41b_4_k_cu_main6thrust24THRUST_300001_SM_1000_NS8cuda_cub10par_nosyncE)
_ZN30_INTERNAL_9da6f41b_4_k_cu_main6thrust24THRUST_300001_SM_1000_NS8cuda_cub10par_nosyncE:
	.zero		1
	.type		_ZN30_INTERNAL_9da6f41b_4_k_cu_main6thrust24THRUST_300001_SM_1000_NS12placeholders2_9E,@object
	.size		_ZN30_INTERNAL_9da6f41b_4_k_cu_main6thrust24THRUST_300001_SM_1000_NS12placeholders2_9E,(_ZN30_INTERNAL_9da6f41b_4_k_cu_main4cuda3std3__432_GLOBAL__N__9da6f41b_4_k_cu_main6ignoreE - _ZN30_INTERNAL_9da6f41b_4_k_cu_main6thrust24THRUST_300001_SM_1000_NS12placeholders2_9E)
_ZN30_INTERNAL_9da6f41b_4_k_cu_main6thrust24THRUST_300001_SM_1000_NS12placeholders2_9E:
	.zero		1
	.type		_ZN30_INTERNAL_9da6f41b_4_k_cu_main4cuda3std3__432_GLOBAL__N__9da6f41b_4_k_cu_main6ignoreE,@object
	.size		_ZN30_INTERNAL_9da6f41b_4_k_cu_main4cuda3std3__432_GLOBAL__N__9da6f41b_4_k_cu_main6ignoreE,(_ZN30_INTERNAL_9da6f41b_4_k_cu_main4cuda3std6ranges3__45__cpo4dataE - _ZN30_INTERNAL_9da6f41b_4_k_cu_main4cuda3std3__432_GLOBAL__N__9da6f41b_4_k_cu_main6ignoreE)
_ZN30_INTERNAL_9da6f41b_4_k_cu_main4cuda3std3__432_GLOBAL__N__9da6f41b_4_k_cu_main6ignoreE:
	.zero		1
	.type		_ZN30_INTERNAL_9da6f41b_4_k_cu_main4cuda3std6ranges3__45__cpo4dataE,@object
	.size		_ZN30_INTERNAL_9da6f41b_4_k_cu_main4cuda3std6ranges3__45__cpo4dataE,(_ZN30_INTERNAL_9da6f41b_4_k_cu_main6thrust24THRUST_300001_SM_1000_NS12placeholders2_1E - _ZN30_INTERNAL_9da6f41b_4_k_cu_main4cuda3std6ranges3__45__cpo4dataE)
_ZN30_INTERNAL_9da6f41b_4_k_cu_main4cuda3std6ranges3__45__cpo4dataE:
	.zero		1
	.type		_ZN30_INTERNAL_9da6f41b_4_k_cu_main6thrust24THRUST_300001_SM_1000_NS12placeholders2_1E,@object
	.size		_ZN30_INTERNAL_9da6f41b_4_k_cu_main6thrust24THRUST_300001_SM_1000_NS12placeholders2_1E,(_ZN30_INTERNAL_9da6f41b_4_k_cu_main4cuda3std3__45__cpo5beginE - _ZN30_INTERNAL_9da6f41b_4_k_cu_main6thrust24THRUST_300001_SM_1000_NS12placeholders2_1E)
_ZN30_INTERNAL_9da6f41b_4_k_cu_main6thrust24THRUST_300001_SM_1000_NS12placeholders2_1E:
	.zero		1
	.type		_ZN30_INTERNAL_9da6f41b_4_k_cu_main4cuda3std3__45__cpo5beginE,@object
	.size		_ZN30_INTERNAL_9da6f41b_4_k_cu_main4cuda3std3__45__cpo5beginE,(_ZN30_INTERNAL_9da6f41b_4_k_cu_main4cuda3std6ranges3__45__cpo5beginE - _ZN30_INTERNAL_9da6f41b_4_k_cu_main4cuda3std3__45__cpo5beginE)
_ZN30_INTERNAL_9da6f41b_4_k_cu_main4cuda3std3__45__cpo5beginE:
	.zero		1
	.type		_ZN30_INTERNAL_9da6f41b_4_k_cu_main4cuda3std6ranges3__45__cpo5beginE,@object
	.size		_ZN30_INTERNAL_9da6f41b_4_k_cu_main4cuda3std6ranges3__45__cpo5beginE,(_ZN30_INTERNAL_9da6f41b_4_k_cu_main6thrust24THRUST_300001_SM_1000_NS12placeholders2_5E - _ZN30_INTERNAL_9da6f41b_4_k_cu_main4cuda3std6ranges3__45__cpo5beginE)
_ZN30_INTERNAL_9da6f41b_4_k_cu_main4cuda3std6ranges3__45__cpo5beginE:
	.zero		1
	.type		_ZN30_INTERNAL_9da6f41b_4_k_cu_main6thrust24THRUST_300001_SM_1000_NS12placeholders2_5E,@object
	.size		_ZN30_INTERNAL_9da6f41b_4_k_cu_main6thrust24THRUST_300001_SM_1000_NS12placeholders2_5E,(_ZN30_INTERNAL_9da6f41b_4_k_cu_main4cuda3std3__45__cpo6rbeginE - _ZN30_INTERNAL_9da6f41b_4_k_cu_main6thrust24THRUST_300001_SM_1000_NS12placeholders2_5E)
_ZN30_INTERNAL_9da6f41b_4_k_cu_main6thrust24THRUST_300001_SM_1000_NS12placeholders2_5E:
	.zero		1
	.type		_ZN30_INTERNAL_9da6f41b_4_k_cu_main4cuda3std3__45__cpo6rbeginE,@object
	.size		_ZN30_INTERNAL_9da6f41b_4_k_cu_main4cuda3std3__45__cpo6rbeginE,(_ZN30_INTERNAL_9da6f41b_4_k_cu_main4cuda3std6ranges3__45__cpo7advanceE - _ZN30_INTERNAL_9da6f41b_4_k_cu_main4cuda3std3__45__cpo6rbeginE)
_ZN30_INTERNAL_9da6f41b_4_k_cu_main4cuda3std3__45__cpo6rbeginE:
	.zero		1
	.type		_ZN30_INTERNAL_9da6f41b_4_k_cu_main4cuda3std6ranges3__45__cpo7advanceE,@object
	.size		_ZN30_INTERNAL_9da6f41b_4_k_cu_main4cuda3std6ranges3__45__cpo7advanceE,(_ZN30_INTERNAL_9da6f41b_4_k_cu_main4cuda3std3__47nulloptE - _ZN30_INTERNAL_9da6f41b_4_k_cu_main4cuda3std6ranges3__45__cpo7advanceE)
_ZN30_INTERNAL_9da6f41b_4_k_cu_main4cuda3std6ranges3__45__cpo7advanceE:
	.zero		1
	.type		_ZN30_INTERNAL_9da6f41b_4_k_cu_main4cuda3std3__47nulloptE,@object
	.size		_ZN30_INTERNAL_9da6f41b_4_k_cu_main4cuda3std3__47nulloptE,(_ZN30_INTERNAL_9da6f41b_4_k_cu_main4cuda3std6ranges3__45__cpo8distanceE - _ZN30_INTERNAL_9da6f41b_4_k_cu_main4cuda3std3__47nulloptE)
_ZN30_INTERNAL_9da6f41b_4_k_cu_main4cuda3std3__47nulloptE:
	.zero		1
	.type		_ZN30_INTERNAL_9da6f41b_4_k_cu_main4cuda3std6ranges3__45__cpo8distanceE,@object
	.size		_ZN30_INTERNAL_9da6f41b_4_k_cu_main4cuda3std6ranges3__45__cpo8distanceE,(_ZN30_INTERNAL_9da6f41b_4_k_cu_main6thrust24THRUST_300001_SM_1000_NS12placeholders3_10E - _ZN30_INTERNAL_9da6f41b_4_k_cu_main4cuda3std6ranges3__45__cpo8distanceE)
_ZN30_INTERNAL_9da6f41b_4_k_cu_main4cuda3std6ranges3__45__cpo8distanceE:
	.zero		1
	.type		_ZN30_INTERNAL_9da6f41b_4_k_cu_main6thrust24THRUST_300001_SM_1000_NS12placeholders3_10E,@object
	.size		_ZN30_INTERNAL_9da6f41b_4_k_cu_main6thrust24THRUST_300001_SM_1000_NS12placeholders3_10E,(_ZN30_INTERNAL_9da6f41b_4_k_cu_main4cuda3std3__419piecewise_constructE - _ZN30_INTERNAL_9da6f41b_4_k_cu_main6thrust24THRUST_300001_SM_1000_NS12placeholders3_10E)
_ZN30_INTERNAL_9da6f41b_4_k_cu_main6thrust24THRUST_300001_SM_1000_NS12placeholders3_10E:
	.zero		1
	.type		_ZN30_INTERNAL_9da6f41b_4_k_cu_main4cuda3std3__419piecewise_constructE,@object
	.size		_ZN30_INTERNAL_9da6f41b_4_k_cu_main4cuda3std3__419piecewise_constructE,(_ZN30_INTERNAL_9da6f41b_4_k_cu_main4cuda3std6ranges3__45__cpo5cdataE - _ZN30_INTERNAL_9da6f41b_4_k_cu_main4cuda3std3__419piecewise_constructE)
_ZN30_INTERNAL_9da6f41b_4_k_cu_main4cuda3std3__419piecewise_constructE:
	.zero		1
	.type		_ZN30_INTERNAL_9da6f41b_4_k_cu_main4cuda3std6ranges3__45__cpo5cdataE,@object
	.size		_ZN30_INTERNAL_9da6f41b_4_k_cu_main4cuda3std6ranges3__45__cpo5cdataE,(_ZN30_INTERNAL_9da6f41b_4_k_cu_main6thrust24THRUST_300001_SM_1000_NS12placeholders2_2E - _ZN30_INTERNAL_9da6f41b_4_k_cu_main4cuda3std6ranges3__45__cpo5cdataE)
_ZN30_INTERNAL_9da6f41b_4_k_cu_main4cuda3std6ranges3__45__cpo5cdataE:
	.zero		1
	.type		_ZN30_INTERNAL_9da6f41b_4_k_cu_main6thrust24THRUST_300001_SM_1000_NS12placeholders2_2E,@object
	.size		_ZN30_INTERNAL_9da6f41b_4_k_cu_main6thrust24THRUST_300001_SM_1000_NS12placeholders2_2E,(_ZN30_INTERNAL_9da6f41b_4_k_cu_main4cuda3std3__45__cpo3endE - _ZN30_INTERNAL_9da6f41b_4_k_cu_main6thrust24THRUST_300001_SM_1000_NS12placeholders2_2E)
_ZN30_INTERNAL_9da6f41b_4_k_cu_main6thrust24THRUST_300001_SM_1000_NS12placeholders2_2E:
	.zero		1
	.type		_ZN30_INTERNAL_9da6f41b_4_k_cu_main4cuda3std3__45__cpo3endE,@object
	.size		_ZN30_INTERNAL_9da6f41b_4_k_cu_main4cuda3std3__45__cpo3endE,(_ZN30_INTERNAL_9da6f41b_4_k_cu_main4cuda3std6ranges3__45__cpo3endE - _ZN30_INTERNAL_9da6f41b_4_k_cu_main4cuda3std3__45__cpo3endE)
_ZN30_INTERNAL_9da6f41b_4_k_cu_main4cuda3std3__45__cpo3endE:
	.zero		1
	.type		_ZN30_INTERNAL_9da6f41b_4_k_cu_main4cuda3std6ranges3__45__cpo3endE,@object
	.size		_ZN30_INTERNAL_9da6f41b_4_k_cu_main4cuda3std6ranges3__45__cpo3endE,(_ZN30_INTERNAL_9da6f41b_4_k_cu_main6thrust24THRUST_300001_SM_1000_NS12placeholders2_6E - _ZN30_INTERNAL_9da6f41b_4_k_cu_main4cuda3std6ranges3__45__cpo3endE)
_ZN30_INTERNAL_9da6f41b_4_k_cu_main4cuda3std6ranges3__45__cpo3endE:
	.zero		1
	.type		_ZN30_INTERNAL_9da6f41b_4_k_cu_main6thrust24THRUST_300001_SM_1000_NS12placeholders2_6E,@object
	.size		_ZN30_INTERNAL_9da6f41b_4_k_cu_main6thrust24THRUST_300001_SM_1000_NS12placeholders2_6E,(_ZN30_INTERNAL_9da6f41b_4_k_cu_main4cuda3std3__45__cpo4rendE - _ZN30_INTERNAL_9da6f41b_4_k_cu_main6thrust24THRUST_300001_SM_1000_NS12placeholders2_6E)
_ZN30_INTERNAL_9da6f41b_4_k_cu_main6thrust24THRUST_300001_SM_1000_NS12placeholders2_6E:
	.zero		1
	.type		_ZN30_INTERNAL_9da6f41b_4_k_cu_main4cuda3std3__45__cpo4rendE,@object
	.size		_ZN30_INTERNAL_9da6f41b_4_k_cu_main4cuda3std3__45__cpo4rendE,(_ZN30_INTERNAL_9da6f41b_4_k_cu_main4cuda3std6ranges3__45__cpo9iter_swapE - _ZN30_INTERNAL_9da6f41b_4_k_cu_main4cuda3std3__45__cpo4rendE)
_ZN30_INTERNAL_9da6f41b_4_k_cu_main4cuda3std3__45__cpo4rendE:
	.zero		1
	.type		_ZN30_INTERNAL_9da6f41b_4_k_cu_main4cuda3std6ranges3__45__cpo9iter_swapE,@object
	.size		_ZN30_INTERNAL_9da6f41b_4_k_cu_main4cuda3std6ranges3__45__cpo9iter_swapE,(_ZN30_INTERNAL_9da6f41b_4_k_cu_main4cuda3std3__48unexpectE - _ZN30_INTERNAL_9da6f41b_4_k_cu_main4cuda3std6ranges3__45__cpo9iter_swapE)
_ZN30_INTERNAL_9da6f41b_4_k_cu_main4cuda3std6ranges3__45__cpo9iter_swapE:
	.zero		1
	.type		_ZN30_INTERNAL_9da6f41b_4_k_cu_main4cuda3std3__48unexpectE,@object
	.size		_ZN30_INTERNAL_9da6f41b_4_k_cu_main4cuda3std3__48unexpectE,(_ZN30_INTERNAL_9da6f41b_4_k_cu_main6thrust24THRUST_300001_SM_1000_NS8cuda_cub3parE - _ZN30_INTERNAL_9da6f41b_4_k_cu_main4cuda3std3__48unexpectE)
_ZN30_INTERNAL_9da6f41b_4_k_cu_main4cuda3std3__48unexpectE:
	.zero		1
	.type		_ZN30_INTERNAL_9da6f41b_4_k_cu_main6thrust24THRUST_300001_SM_1000_NS8cuda_cub3parE,@object
	.size		_ZN30_INTERNAL_9da6f41b_4_k_cu_main6thrust24THRUST_300001_SM_1000_NS8cuda_cub3parE,(_ZN30_INTERNAL_9da6f41b_4_k_cu_main6thrust24THRUST_300001_SM_1000_NS12placeholders2_4E - _ZN30_INTERNAL_9da6f41b_4_k_cu_main6thrust24THRUST_300001_SM_1000_NS8cuda_cub3parE)
_ZN30_INTERNAL_9da6f41b_4_k_cu_main6thrust24THRUST_300001_SM_1000_NS8cuda_cub3parE:
	.zero		1
	.type		_ZN30_INTERNAL_9da6f41b_4_k_cu_main6thrust24THRUST_300001_SM_1000_NS12placeholders2_4E,@object
	.size		_ZN30_INTERNAL_9da6f41b_4_k_cu_main6thrust24THRUST_300001_SM_1000_NS12placeholders2_4E,(_ZN30_INTERNAL_9da6f41b_4_k_cu_main4cuda3std3__45__cpo4cendE - _ZN30_INTERNAL_9da6f41b_4_k_cu_main6thrust24THRUST_300001_SM_1000_NS12placeholders2_4E)
_ZN30_INTERNAL_9da6f41b_4_k_cu_main6thrust24THRUST_300001_SM_1000_NS12placeholders2_4E:
	.zero		1
	.type		_ZN30_INTERNAL_9da6f41b_4_k_cu_main4cuda3std3__45__cpo4cendE,@object
	.size		_ZN30_INTERNAL_9da6f41b_4_k_cu_main4cuda3std3__45__cpo4cendE,(_ZN30_INTERNAL_9da6f41b_4_k_cu_main4cuda3std6ranges3__45__cpo4cendE - _ZN30_INTERNAL_9da6f41b_4_k_cu_main4cuda3std3__45__cpo4cendE)
_ZN30_INTERNAL_9da6f41b_4_k_cu_main4cuda3std3__45__cpo4cendE:
	.zero		1
	.type		_ZN30_INTERNAL_9da6f41b_4_k_cu_main4cuda3std6ranges3__45__cpo4cendE,@object
	.size		_ZN30_INTERNAL_9da6f41b_4_k_cu_main4cuda3std6ranges3__45__cpo4cendE,(_ZN30_INTERNAL_9da6f41b_4_k_cu_main4cuda3std3__420unreachable_sentinelE - _ZN30_INTERNAL_9da6f41b_4_k_cu_main4cuda3std6ranges3__45__cpo4cendE)
_ZN30_INTERNAL_9da6f41b_4_k_cu_main4cuda3std6ranges3__45__cpo4cendE:
	.zero		1
	.type		_ZN30_INTERNAL_9da6f41b_4_k_cu_main4cuda3std3__420unreachable_sentinelE,@object
	.size		_ZN30_INTERNAL_9da6f41b_4_k_cu_main4cuda3std3__420unreachable_sentinelE,(_ZN30_INTERNAL_9da6f41b_4_k_cu_main4cuda3std6ranges3__45__cpo5ssizeE - _ZN30_INTERNAL_9da6f41b_4_k_cu_main4cuda3std3__420unreachable_sentinelE)
_ZN30_INTERNAL_9da6f41b_4_k_cu_main4cuda3std3__420unreachable_sentinelE:
	.zero		1
	.type		_ZN30_INTERNAL_9da6f41b_4_k_cu_main4cuda3std6ranges3__45__cpo5ssizeE,@object
	.size		_ZN30_INTERNAL_9da6f41b_4_k_cu_main4cuda3std6ranges3__45__cpo5ssizeE,(_ZN30_INTERNAL_9da6f41b_4_k_cu_main6thrust24THRUST_300001_SM_1000_NS12placeholders2_8E - _ZN30_INTERNAL_9da6f41b_4_k_cu_main4cuda3std6ranges3__45__cpo5ssizeE)
_ZN30_INTERNAL_9da6f41b_4_k_cu_main4cuda3std6ranges3__45__cpo5ssizeE:
	.zero		1
	.type		_ZN30_INTERNAL_9da6f41b_4_k_cu_main6thrust24THRUST_300001_SM_1000_NS12placeholders2_8E,@object
	.size		_ZN30_INTERNAL_9da6f41b_4_k_cu_main6thrust24THRUST_300001_SM_1000_NS12placeholders2_8E,(_ZN30_INTERNAL_9da6f41b_4_k_cu_main4cuda3std3__45__cpo5crendE - _ZN30_INTERNAL_9da6f41b_4_k_cu_main6thrust24THRUST_300001_SM_1000_NS12placeholders2_8E)
_ZN30_INTERNAL_9da6f41b_4_k_cu_main6thrust24THRUST_300001_SM_1000_NS12placeholders2_8E:
	.zero		1
	.type		_ZN30_INTERNAL_9da6f41b_4_k_cu_main4cuda3std3__45__cpo5crendE,@object
	.size		_ZN30_INTERNAL_9da6f41b_4_k_cu_main4cuda3std3__45__cpo5crendE,(_ZN30_INTERNAL_9da6f41b_4_k_cu_main4cuda3std6ranges3__45__cpo4prevE - _ZN30_INTERNAL_9da6f41b_4_k_cu_main4cuda3std3__45__cpo5crendE)
_ZN30_INTERNAL_9da6f41b_4_k_cu_main4cuda3std3__45__cpo5crendE:
	.zero		1
	.type		_ZN30_INTERNAL_9da6f41b_4_k_cu_main4cuda3std6ranges3__45__cpo4prevE,@object
	.size		_ZN30_INTERNAL_9da6f41b_4_k_cu_main4cuda3std6ranges3__45__cpo4prevE,(_ZN30_INTERNAL_9da6f41b_4_k_cu_main4cuda3std6ranges3__45__cpo9iter_moveE - _ZN30_INTERNAL_9da6f41b_4_k_cu_main4cuda3std6ranges3__45__cpo4prevE)
_ZN30_INTERNAL_9da6f41b_4_k_cu_main4cuda3std6ranges3__45__cpo4prevE:
	.zero		1
	.type		_ZN30_INTERNAL_9da6f41b_4_k_cu_main4cuda3std6ranges3__45__cpo9iter_moveE,@object
	.size		_ZN30_INTERNAL_9da6f41b_4_k_cu_main4cuda3std6ranges3__45__cpo9iter_moveE,(_ZN30_INTERNAL_9da6f41b_4_k_cu_main6thrust24THRUST_300001_SM_1000_NS6system6detail10sequential3seqE - _ZN30_INTERNAL_9da6f41b_4_k_cu_main4cuda3std6ranges3__45__cpo9iter_moveE)
_ZN30_INTERNAL_9da6f41b_4_k_cu_main4cuda3std6ranges3__45__cpo9iter_moveE:
	.zero		1
	.type		_ZN30_INTERNAL_9da6f41b_4_k_cu_main6thrust24THRUST_300001_SM_1000_NS6system6detail10sequential3seqE,@object
	.size		_ZN30_INTERNAL_9da6f41b_4_k_cu_main6thrust24THRUST_300001_SM_1000_NS6system6detail10sequential3seqE,(.L_31 - _ZN30_INTERNAL_9da6f41b_4_k_cu_main6thrust24THRUST_300001_SM_1000_NS6system6detail10sequential3seqE)
_ZN30_INTERNAL_9da6f41b_4_k_cu_main6thrust24THRUST_300001_SM_1000_NS6system6detail10sequential3seqE:
	.zero		1
.L_31:


//--------------------- .nv.constant0._ZN3cub18CUB_300001_SM_10006detail8for_each13static_kernelINS2_12policy_hub_t12policy_500_tEmN6thrust24THRUST_300001_SM_1000_NS8cuda_cub20__uninitialized_fill7functorINS7_10device_ptrIiEEiEEEEvT0_T1_ --------------------------
	.section	.nv.constant0._ZN3cub18CUB_300001_SM_10006detail8for_each13static_kernelINS2_12policy_hub_t12policy_500_tEmN6thrust24THRUST_300001_SM_1000_NS8cuda_cub20__uninitialized_fill7functorINS7_10device_ptrIiEEiEEEEvT0_T1_,"a",@progbits
	.sectionflags	@""
	.align	4
.nv.constant0._ZN3cub18CUB_300001_SM_10006detail8for_each13static_kernelINS2_12policy_hub_t12policy_500_tEmN6thrust24THRUST_300001_SM_1000_NS8cuda_cub20__uninitialized_fill7functorINS7_10device_ptrIiEEiEEEEvT0_T1_:
	.zero		920


//--------------------- .nv.constant0._ZN3cub18CUB_300001_SM_10006detail11EmptyKernelIvEEvv --------------------------
	.section	.nv.constant0._ZN3cub18CUB_300001_SM_10006detail11EmptyKernelIvEEvv,"a",@progbits
	.sectionflags	@""
	.align	4
.nv.constant0._ZN3cub18CUB_300001_SM_10006detail11EmptyKernelIvEEvv:
	.zero		896


//--------------------- .nv.constant0._Z3oobILj128EEvPii --------------------------
	.section	.nv.constant0._Z3oobILj128EEvPii,"a",@progbits
	.sectionflags	@""
	.align	4
.nv.constant0._Z3oobILj128EEvPii:
	.zero		908


//--------------------- SYMBOLS --------------------------

	.type		.nv.reservedSmem.offset0,@object
	.size		.nv.reservedSmem.offset0,0x4
